	.headerflags	@"EF_CUDA_TEXMODE_UNIFIED EF_CUDA_64BIT_ADDRESS EF_CUDA_ACCELERATORS EF_CUDA_SM90 EF_CUDA_VIRTUAL_SM(EF_CUDA_SM90)"
	.elftype	@"ET_EXEC"


//--------------------- .nv.info                  --------------------------
	.section	.nv.info,"",@"SHT_CUDA_INFO"
	.align	4


	//----- nvinfo : EIATTR_REGCOUNT
	.align		4
        /*0000*/ 	.byte	0x04, 0x2f
        /*0002*/ 	.short	(.L_1 - .L_0)
	.align		4
.L_0:
        /*0004*/ 	.word	index@(triton_poi_fused_convolution_relu_22)
        /*0008*/ 	.word	0x00000012


	//----- nvinfo : EIATTR_MIN_STACK_SIZE
	.align		4
.L_1:
        /*000c*/ 	.byte	0x04, 0x12
        /*000e*/ 	.short	(.L_3 - .L_2)
	.align		4
.L_2:
        /*0010*/ 	.word	index@(triton_poi_fused_convolution_relu_22)
        /*0014*/ 	.word	0x00000000


	//----- nvinfo : EIATTR_FRAME_SIZE
	.align		4
.L_3:
        /*0018*/ 	.byte	0x04, 0x11
        /*001a*/ 	.short	(.L_5 - .L_4)
	.align		4
.L_4:
        /*001c*/ 	.word	index@(triton_poi_fused_convolution_relu_22)
        /*0020*/ 	.word	0x00000000


	//----- nvinfo : EIATTR_MIN_STACK_SIZE
	.align		4
.L_5:
        /*0024*/ 	.byte	0x04, 0x12
        /*0026*/ 	.short	(.L_7 - .L_6)
	.align		4
.L_6:
        /*0028*/ 	.word	index@(triton_poi_fused_convolution_relu_22)
        /*002c*/ 	.word	0x00000000
.L_7:


//--------------------- .nv.info.triton_poi_fused_convolution_relu_22 --------------------------
	.section	.nv.info.triton_poi_fused_convolution_relu_22,"",@"SHT_CUDA_INFO"
	.sectionflags	@""
	.align	4


	//----- nvinfo : EIATTR_CUDA_API_VERSION
	.align		4
        /*0000*/ 	.byte	0x04, 0x37
        /*0002*/ 	.short	(.L_9 - .L_8)
.L_8:
        /*0004*/ 	.word	0x0000007c


	//----- nvinfo : EIATTR_KPARAM_INFO
	.align		4
.L_9:
        /*0008*/ 	.byte	0x04, 0x17
        /*000a*/ 	.short	(.L_11 - .L_10)
.L_10:
        /*000c*/ 	.word	0x00000000
        /*0010*/ 	.short	0x0004
        /*0012*/ 	.short	0x001c
        /*0014*/ 	.byte	0x00, 0xf0, 0x11, 0x00


	//----- nvinfo : EIATTR_KPARAM_INFO
	.align		4
.L_11:
        /*0018*/ 	.byte	0x04, 0x17
        /*001a*/ 	.short	(.L_13 - .L_12)
.L_12:
        /*001c*/ 	.word	0x00000000
        /*0020*/ 	.short	0x0003
        /*0022*/ 	.short	0x0018
        /*0024*/ 	.byte	0x00, 0xf0, 0x11, 0x00


	//----- nvinfo : EIATTR_KPARAM_INFO
	.align		4
.L_13:
        /*0028*/ 	.byte	0x04, 0x17
        /*002a*/ 	.short	(.L_15 - .L_14)
.L_14:
        /*002c*/ 	.word	0x00000000
        /*0030*/ 	.short	0x0002
        /*0032*/ 	.short	0x0010
        /*0034*/ 	.byte	0x00, 0xf4, 0x21, 0x00


	//----- nvinfo : EIATTR_KPARAM_INFO
	.align		4
.L_15:
        /*0038*/ 	.byte	0x04, 0x17
        /*003a*/ 	.short	(.L_17 - .L_16)
.L_16:
        /*003c*/ 	.word	0x00000000
        /*0040*/ 	.short	0x0001
        /*0042*/ 	.short	0x0008
        /*0044*/ 	.byte	0x00, 0xf4, 0x21, 0x00


	//----- nvinfo : EIATTR_KPARAM_INFO
	.align		4
.L_17:
        /*0048*/ 	.byte	0x04, 0x17
        /*004a*/ 	.short	(.L_19 - .L_18)
.L_18:
        /*004c*/ 	.word	0x00000000
        /*0050*/ 	.short	0x0000
        /*0052*/ 	.short	0x0000
        /*0054*/ 	.byte	0x00, 0xf4, 0x21, 0x00


	//----- nvinfo : EIATTR_SPARSE_MMA_MASK
	.align		4
.L_19:
        /*0058*/ 	.byte	0x03, 0x50
        /*005a*/ 	.short	0x0000


	//----- nvinfo : EIATTR_MAXREG_COUNT
	.align		4
        /*005c*/ 	.byte	0x03, 0x1b
        /*005e*/ 	.short	0x00ff


	//----- nvinfo : EIATTR_EXIT_INSTR_OFFSETS
	.align		4
        /*0060*/ 	.byte	0x04, 0x1c
        /*0062*/ 	.short	(.L_21 - .L_20)


	//   ....[0]....
.L_20:
        /*0064*/ 	.word	0x00000390


	//   ....[1]....
        /*0068*/ 	.word	0x00000410


	//----- nvinfo : EIATTR_REQNTID
	.align		4
.L_21:
        /*006c*/ 	.byte	0x04, 0x10
        /*006e*/ 	.short	(.L_23 - .L_22)
.L_22:
        /*0070*/ 	.word	0x00000080
        /*0074*/ 	.word	0x00000001
        /*0078*/ 	.word	0x00000001


	//----- nvinfo : EIATTR_CBANK_PARAM_SIZE
	.align		4
.L_23:
        /*007c*/ 	.byte	0x03, 0x19
        /*007e*/ 	.short	0x0020


	//----- nvinfo : EIATTR_PARAM_CBANK
	.align		4
        /*0080*/ 	.byte	0x04, 0x0a
        /*0082*/ 	.short	(.L_25 - .L_24)
	.align		4
.L_24:
        /*0084*/ 	.word	index@(.nv.constant0.triton_poi_fused_convolution_relu_22)
        /*0088*/ 	.short	0x0210
        /*008a*/ 	.short	0x0020


	//----- nvinfo : EIATTR_SW_WAR
	.align		4
.L_25:
        /*008c*/ 	.byte	0x04, 0x36
        /*008e*/ 	.short	(.L_27 - .L_26)
.L_26:
        /*0090*/ 	.word	0x00000008
.L_27:


//--------------------- .nv.callgraph             --------------------------
	.section	.nv.callgraph,"",@"SHT_CUDA_CALLGRAPH"
	.align	4
	.sectionentsize	8
	.align		4
        /*0000*/ 	.word	0x00000000
	.align		4
        /*0004*/ 	.word	0xffffffff
	.align		4
        /*0008*/ 	.word	0x00000000
	.align		4
        /*000c*/ 	.word	0xfffffffe
	.align		4
        /*0010*/ 	.word	0x00000000
	.align		4
        /*0014*/ 	.word	0xfffffffd
	.align		4
        /*0018*/ 	.word	0x00000000
	.align		4
        /*001c*/ 	.word	0xfffffffc


//--------------------- .text.triton_poi_fused_convolution_relu_22 --------------------------
	.section	.text.triton_poi_fused_convolution_relu_22,"ax",@progbits
	.sectionflags	@"SHF_BARRIERS=1"
	.align	128
        .global         triton_poi_fused_convolution_relu_22
        .type           triton_poi_fused_convolution_relu_22,@function
        .size           triton_poi_fused_convolution_relu_22,(.L_x_1 - triton_poi_fused_convolution_relu_22)
        .other          triton_poi_fused_convolution_relu_22,@"STO_CUDA_ENTRY STV_DEFAULT"
triton_poi_fused_convolution_relu_22:
.text.triton_poi_fused_convolution_relu_22:
[----:B------:R-:W0:Y:S02]  /*0000*/  LDC R1, c[0x0][0x28] ;  /* 0x00000a00ff017b82 */ /* 0x000e240000000800 */
[----:B------:R-:W1:Y:S01]  /*0010*/  S2R R6, SR_TID.X ;  /* 0x0000000000067919 */ /* 0x000e620000002100 */
[----:B------:R-:W2:Y:S01]  /*0020*/  S2UR UR4, SR_CTAID.X ;  /* 0x00000000000479c3 */ /* 0x000ea20000002500 */
[----:B------:R-:W-:Y:S01]  /*0030*/  ULDC.64 UR8, c[0x0][0x208] ;  /* 0x0000820000087ab9 */ /* 0x000fe20000000a00 */
[----:B------:R-:W3:Y:S06]  /*0040*/  S2R R2, SR_CTAID.Y ;  /* 0x0000000000027919 */ /* 0x000eec0000002600 */
[----:B------:R-:W4:Y:S01]  /*0050*/  LDC.64 R4, c[0x0][0x218] ;  /* 0x00008600ff047b82 */ /* 0x000f220000000a00 */
[----:B--2---:R-:W-:Y:S01]  /*0060*/  USHF.L.U32 UR4, UR4, 0x4, URZ ;  /* 0x0000000404047899 */ /* 0x004fe2000800063f */
[----:B-1----:R-:W-:-:S02]  /*0070*/  IMAD.SHL.U32 R9, R6, 0x2, RZ ;  /* 0x0000000206097824 */ /* 0x002fc400078e00ff */
[----:B---3--:R-:W-:Y:S01]  /*0080*/  IMAD.SHL.U32 R0, R2, 0x10, RZ ;  /* 0x0000001002007824 */ /* 0x008fe200078e00ff */
[----:B------:R-:W-:Y:S02]  /*0090*/  SHF.R.S32.HI R7, RZ, 0x1b, R2 ;  /* 0x0000001bff077819 */ /* 0x000fe40000011402 */
[----:B------:R-:W-:Y:S01]  /*00a0*/  LOP3.LUT R9, R9, 0xe, RZ, 0xc0, !PT ;  /* 0x0000000e09097812 */ /* 0x000fe200078ec0ff */
[----:B------:R-:W1:Y:S01]  /*00b0*/  LDC.64 R2, c[0x0][0x210] ;  /* 0x00008400ff027b82 */ /* 0x000e620000000a00 */
[----:B------:R-:W-:Y:S02]  /*00c0*/  SGXT R7, R7, 0x1 ;  /* 0x000000010707781a */ /* 0x000fe40000000200 */
[----:B------:R-:W-:-:S04]  /*00d0*/  LOP3.LUT R8, R0, R9, RZ, 0xfc, !PT ;  /* 0x0000000900087212 */ /* 0x000fc800078efcff */
[----:B------:R-:W-:Y:S02]  /*00e0*/  LEA.HI R10, R7, R8, RZ, 0x9 ;  /* 0x00000008070a7211 */ /* 0x000fe400078f48ff */
[----:B------:R-:W-:Y:S02]  /*00f0*/  SHF.R.U32.HI R7, RZ, 0x3, R6 ;  /* 0x00000003ff077819 */ /* 0x000fe40000011606 */
[C---:B------:R-:W-:Y:S01]  /*0100*/  LOP3.LUT R11, R10.reuse, 0xfffffe00, RZ, 0xc0, !PT ;  /* 0xfffffe000a0b7812 */ /* 0x040fe200078ec0ff */
[----:B------:R-:W-:Y:S01]  /*0110*/  IMAD.SHL.U32 R10, R10, 0x10, RZ ;  /* 0x000000100a0a7824 */ /* 0x000fe200078e00ff */
[----:B------:R-:W-:-:S03]  /*0120*/  SGXT.U32 R7, R7, 0x4 ;  /* 0x000000040707781a */ /* 0x000fc60000000000 */
[----:B------:R-:W-:Y:S01]  /*0130*/  IMAD.IADD R11, R8, 0x1, -R11 ;  /* 0x00000001080b7824 */ /* 0x000fe200078e0a0b */
[----:B------:R-:W-:Y:S02]  /*0140*/  LOP3.LUT R8, R7, UR4, RZ, 0xfc, !PT ;  /* 0x0000000407087c12 */ /* 0x000fe4000f8efcff */
[----:B------:R-:W-:Y:S01]  /*0150*/  LOP3.LUT R13, R10, 0xffffe000, RZ, 0xc0, !PT ;  /* 0xffffe0000a0d7812 */ /* 0x000fe200078ec0ff */
[----:B----4-:R-:W-:Y:S01]  /*0160*/  IMAD.WIDE R4, R11, 0x4, R4 ;  /* 0x000000040b047825 */ /* 0x010fe200078e0204 */
[----:B------:R-:W-:-:S03]  /*0170*/  ISETP.GE.AND P0, PT, R8, 0x10, PT ;  /* 0x000000100800780c */ /* 0x000fc60003f06270 */
[----:B------:R-:W-:Y:S02]  /*0180*/  IMAD R10, R8, 0x200, R11 ;  /* 0x00000200080a7824 */ /* 0x000fe400078e020b */
[----:B------:R-:W2:Y:S02]  /*0190*/  LDG.E.EL.64 R4, desc[UR8][R4.64] ;  /* 0x0000000804047981 */ /* 0x000ea4000c2e1b00 */
[----:B------:R-:W-:-:S04]  /*01a0*/  IMAD.IADD R13, R10, 0x1, R13 ;  /* 0x000000010a0d7824 */ /* 0x000fc800078e020d */
[----:B-1----:R-:W-:Y:S01]  /*01b0*/  IMAD.WIDE R10, R13, 0x4, R2 ;  /* 0x000000040d0a7825 */ /* 0x002fe200078e0202 */
[----:B------:R-:W-:-:S06]  /*01c0*/  CS2R R2, SRZ ;  /* 0x0000000000027805 */ /* 0x000fcc000001ff00 */
[----:B------:R-:W2:Y:S01]  /*01d0*/  @!P0 LDG.E.EL.64 R2, desc[UR8][R10.64] ;  /* 0x000000080a028981 */ /* 0x000ea2000c2e1b00 */
[----:B------:R-:W1:Y:S01]  /*01e0*/  S2UR UR6, SR_CgaCtaId ;  /* 0x00000000000679c3 */ /* 0x000e620000008800 */
[----:B------:R-:W-:Y:S01]  /*01f0*/  IMAD.SHL.U32 R8, R6, 0x20, RZ ;  /* 0x0000002006087824 */ /* 0x000fe200078e00ff */
[----:B------:R-:W-:-:S04]  /*0200*/  UMOV UR5, 0x400 ;  /* 0x0000040000057882 */ /* 0x000fc80000000000 */
[----:B------:R-:W-:-:S04]  /*0210*/  LOP3.LUT R8, R8, 0xe0, RZ, 0xc0, !PT ;  /* 0x000000e008087812 */ /* 0x000fc800078ec0ff */
[C---:B------:R-:W-:Y:S02]  /*0220*/  LOP3.LUT R14, R8.reuse, 0x10, RZ, 0xfc, !PT ;  /* 0x00000010080e7812 */ /* 0x040fe400078efcff */
[----:B------:R-:W-:Y:S01]  /*0230*/  LOP3.LUT R12, R8, R7, RZ, 0xfc, !PT ;  /* 0x00000007080c7212 */ /* 0x000fe200078efcff */
[----:B-1----:R-:W-:-:S06]  /*0240*/  UPRMT UR5, UR6, 0x654, UR5 ;  /* 0x0000065406057896 */ /* 0x002fcc0008000005 */
[----:B------:R-:W-:Y:S02]  /*0250*/  LEA.HI R13, R8, UR5, RZ, 0x1e ;  /* 0x00000005080d7c11 */ /* 0x000fe4000f8ff0ff */
[----:B------:R-:W-:-:S03]  /*0260*/  LEA.HI R15, R14, UR5, RZ, 0x1e ;  /* 0x000000050e0f7c11 */ /* 0x000fc6000f8ff0ff */
[C---:B------:R-:W-:Y:S02]  /*0270*/  IMAD R13, R12.reuse, 0x4, R13 ;  /* 0x000000040c0d7824 */ /* 0x040fe400078e020d */
[----:B------:R-:W-:Y:S01]  /*0280*/  IMAD R12, R12, 0x4, R15 ;  /* 0x000000040c0c7824 */ /* 0x000fe200078e020f */
[----:B------:R-:W-:-:S04]  /*0290*/  LOP3.LUT R9, R9, UR4, RZ, 0xfc, !PT ;  /* 0x0000000409097c12 */ /* 0x000fc8000f8efcff */
[----:B------:R-:W-:Y:S02]  /*02a0*/  ISETP.GE.AND P2, PT, R9, 0x10, PT ;  /* 0x000000100900780c */ /* 0x000fe40003f46270 */
[----:B--2---:R-:W-:Y:S01]  /*02b0*/  FSETP.GEU.AND P0, PT, R2, -R4, PT ;  /* 0x800000040200720b */ /* 0x004fe20003f0e000 */
[----:B------:R-:W-:Y:S01]  /*02c0*/  FADD R2, R4, R2 ;  /* 0x0000000204027221 */ /* 0x000fe20000000000 */
[----:B------:R-:W-:Y:S01]  /*02d0*/  FSETP.GEU.AND P1, PT, R3, -R5, PT ;  /* 0x800000050300720b */ /* 0x000fe20003f2e000 */
[----:B------:R-:W-:-:S03]  /*02e0*/  FADD R3, R5, R3 ;  /* 0x0000000305037221 */ /* 0x000fc60000000000 */
[----:B------:R-:W-:Y:S02]  /*02f0*/  FSEL R2, R2, RZ, P0 ;  /* 0x000000ff02027208 */ /* 0x000fe40000000000 */
[----:B------:R-:W-:-:S03]  /*0300*/  FSEL R3, R3, RZ, P1 ;  /* 0x000000ff03037208 */ /* 0x000fc60000800000 */
[----:B------:R1:W-:Y:S04]  /*0310*/  STS [R13], R2 ;  /* 0x000000020d007388 */ /* 0x0003e80000000800 */
[----:B------:R1:W-:Y:S01]  /*0320*/  STS [R12+0x40], R3 ;  /* 0x000040030c007388 */ /* 0x0003e20000000800 */
[----:B------:R-:W-:Y:S01]  /*0330*/  SHF.R.U32.HI R4, RZ, 0x1, R6 ;  /* 0x00000001ff047819 */ /* 0x000fe20000011606 */
[----:B------:R-:W-:-:S03]  /*0340*/  IMAD.SHL.U32 R6, R6, 0x8, RZ ;  /* 0x0000000806067824 */ /* 0x000fc600078e00ff */
[----:B------:R-:W-:Y:S02]  /*0350*/  LOP3.LUT R4, R4, 0x3c, RZ, 0xc0, !PT ;  /* 0x0000003c04047812 */ /* 0x000fe400078ec0ff */
[----:B------:R-:W-:-:S04]  /*0360*/  LOP3.LUT R5, R6, 0x3f8, RZ, 0xc0, !PT ;  /* 0x000003f806057812 */ /* 0x000fc800078ec0ff */
[----:B------:R-:W-:Y:S01]  /*0370*/  IADD3 R4, R5, UR5, R4 ;  /* 0x0000000505047c10 */ /* 0x000fe2000fffe004 */
[----:B------:R-:W-:Y:S06]  /*0380*/  BAR.SYNC.DEFER_BLOCKING 0x0 ;  /* 0x0000000000007b1d */ /* 0x000fec0000010000 */
[----:B-1----:R-:W-:Y:S05]  /*0390*/  @P2 EXIT ;  /* 0x000000000000294d */ /* 0x002fea0003800000 */
[----:B------:R-:W-:Y:S01]  /*03a0*/  LDS R10, [R4] ;  /* 0x00000000040a7984 */ /* 0x000fe20000000800 */
[----:B------:R-:W0:Y:S01]  /*03b0*/  LDC.64 R2, c[0x0][0x220] ;  /* 0x00008800ff027b82 */ /* 0x000e220000000a00 */
[----:B------:R-:W-:Y:S02]  /*03c0*/  LOP3.LUT R0, R0, R7, RZ, 0xfc, !PT ;  /* 0x0000000700007212 */ /* 0x000fe400078efcff */
[----:B------:R-:W1:Y:S03]  /*03d0*/  LDS R11, [R4+0x4] ;  /* 0x00000400040b7984 */ /* 0x000e660000000800 */
[----:B------:R-:W-:-:S04]  /*03e0*/  IMAD R9, R0, 0x10, R9 ;  /* 0x0000001000097824 */ /* 0x000fc800078e0209 */
[----:B0-----:R-:W-:-:S05]  /*03f0*/  IMAD.WIDE R2, R9, 0x4, R2 ;  /* 0x0000000409027825 */ /* 0x001fca00078e0202 */
[----:B-1----:R-:W-:Y:S01]  /*0400*/  STG.E.64 desc[UR8][R2.64], R10 ;  /* 0x0000000a02007986 */ /* 0x002fe2000c101b08 */
[----:B------:R-:W-:Y:S05]  /*0410*/  EXIT ;  /* 0x000000000000794d */ /* 0x000fea0003800000 */
.L_x_0:
[----:B------:R-:W-:-:S00]  /*0420*/  BRA `(.L_x_0) ;  /* 0xfffffffc00fc7947 */ /* 0x000fc0000383ffff */
[----:B------:R-:W-:-:S00]  /*0430*/  NOP ;  /* 0x0000000000007918 */ /* 0x000fc00000000000 */
        /* <DEDUP_REMOVED lines=12> */
.L_x_1:


//--------------------- .nv.shared.triton_poi_fused_convolution_relu_22 --------------------------
	.section	.nv.shared.triton_poi_fused_convolution_relu_22,"aw",@nobits
	.sectionflags	@""
	.align	16
	.zero		1024


//--------------------- .nv.constant0.triton_poi_fused_convolution_relu_22 --------------------------
	.section	.nv.constant0.triton_poi_fused_convolution_relu_22,"a",@progbits
	.sectionflags	@""
	.align	4
.nv.constant0.triton_poi_fused_convolution_relu_22:
	.zero		560
